//
// Generated by NVIDIA NVVM Compiler
//
// Compiler Build ID: CL-36424714
// Cuda compilation tools, release 13.0, V13.0.88
// Based on NVVM 20.0.0
//

.version 9.0
.target sm_100
.address_size 64

	// .globl	_Z12computeFLOPSPfi

.visible .entry _Z12computeFLOPSPfi(
	.param .u64 .ptr .align 1 _Z12computeFLOPSPfi_param_0,
	.param .u32 _Z12computeFLOPSPfi_param_1
)
{
	.reg .pred 	%p<3>;
	.reg .b32 	%r<10>;
	.reg .b32 	%f<68>;
	.reg .b64 	%rd<5>;

	ld.param.u64 	%rd2, [_Z12computeFLOPSPfi_param_0];
	ld.param.u32 	%r4, [_Z12computeFLOPSPfi_param_1];
	mov.u32 	%r5, %ctaid.x;
	mov.u32 	%r6, %ntid.x;
	mov.u32 	%r7, %tid.x;
	mad.lo.s32 	%r1, %r5, %r6, %r7;
	setp.ge.s32 	%p1, %r1, %r4;
	@%p1 bra 	$L__BB0_4;
	cvta.to.global.u64 	%rd3, %rd2;
	mul.wide.s32 	%rd4, %r1, 4;
	add.s64 	%rd1, %rd3, %rd4;
	ld.global.f32 	%f67, [%rd1];
	mov.b32 	%r9, 0;
$L__BB0_2:
	.pragma "nounroll";
	fma.rn.f32 	%f4, %f67, 0f40000000, 0f40400000;
	fma.rn.f32 	%f5, %f4, 0f40000000, 0f40400000;
	fma.rn.f32 	%f6, %f5, 0f40000000, 0f40400000;
	fma.rn.f32 	%f7, %f6, 0f40000000, 0f40400000;
	fma.rn.f32 	%f8, %f7, 0f40000000, 0f40400000;
	fma.rn.f32 	%f9, %f8, 0f40000000, 0f40400000;
	fma.rn.f32 	%f10, %f9, 0f40000000, 0f40400000;
	fma.rn.f32 	%f11, %f10, 0f40000000, 0f40400000;
	fma.rn.f32 	%f12, %f11, 0f40000000, 0f40400000;
	fma.rn.f32 	%f13, %f12, 0f40000000, 0f40400000;
	fma.rn.f32 	%f14, %f13, 0f40000000, 0f40400000;
	fma.rn.f32 	%f15, %f14, 0f40000000, 0f40400000;
	fma.rn.f32 	%f16, %f15, 0f40000000, 0f40400000;
	fma.rn.f32 	%f17, %f16, 0f40000000, 0f40400000;
	fma.rn.f32 	%f18, %f17, 0f40000000, 0f40400000;
	fma.rn.f32 	%f19, %f18, 0f40000000, 0f40400000;
	fma.rn.f32 	%f20, %f19, 0f40000000, 0f40400000;
	fma.rn.f32 	%f21, %f20, 0f40000000, 0f40400000;
	fma.rn.f32 	%f22, %f21, 0f40000000, 0f40400000;
	fma.rn.f32 	%f23, %f22, 0f40000000, 0f40400000;
	fma.rn.f32 	%f24, %f23, 0f40000000, 0f40400000;
	fma.rn.f32 	%f25, %f24, 0f40000000, 0f40400000;
	fma.rn.f32 	%f26, %f25, 0f40000000, 0f40400000;
	fma.rn.f32 	%f27, %f26, 0f40000000, 0f40400000;
	fma.rn.f32 	%f28, %f27, 0f40000000, 0f40400000;
	fma.rn.f32 	%f29, %f28, 0f40000000, 0f40400000;
	fma.rn.f32 	%f30, %f29, 0f40000000, 0f40400000;
	fma.rn.f32 	%f31, %f30, 0f40000000, 0f40400000;
	fma.rn.f32 	%f32, %f31, 0f40000000, 0f40400000;
	fma.rn.f32 	%f33, %f32, 0f40000000, 0f40400000;
	fma.rn.f32 	%f34, %f33, 0f40000000, 0f40400000;
	fma.rn.f32 	%f35, %f34, 0f40000000, 0f40400000;
	fma.rn.f32 	%f36, %f35, 0f40000000, 0f40400000;
	fma.rn.f32 	%f37, %f36, 0f40000000, 0f40400000;
	fma.rn.f32 	%f38, %f37, 0f40000000, 0f40400000;
	fma.rn.f32 	%f39, %f38, 0f40000000, 0f40400000;
	fma.rn.f32 	%f40, %f39, 0f40000000, 0f40400000;
	fma.rn.f32 	%f41, %f40, 0f40000000, 0f40400000;
	fma.rn.f32 	%f42, %f41, 0f40000000, 0f40400000;
	fma.rn.f32 	%f43, %f42, 0f40000000, 0f40400000;
	fma.rn.f32 	%f44, %f43, 0f40000000, 0f40400000;
	fma.rn.f32 	%f45, %f44, 0f40000000, 0f40400000;
	fma.rn.f32 	%f46, %f45, 0f40000000, 0f40400000;
	fma.rn.f32 	%f47, %f46, 0f40000000, 0f40400000;
	fma.rn.f32 	%f48, %f47, 0f40000000, 0f40400000;
	fma.rn.f32 	%f49, %f48, 0f40000000, 0f40400000;
	fma.rn.f32 	%f50, %f49, 0f40000000, 0f40400000;
	fma.rn.f32 	%f51, %f50, 0f40000000, 0f40400000;
	fma.rn.f32 	%f52, %f51, 0f40000000, 0f40400000;
	fma.rn.f32 	%f53, %f52, 0f40000000, 0f40400000;
	fma.rn.f32 	%f54, %f53, 0f40000000, 0f40400000;
	fma.rn.f32 	%f55, %f54, 0f40000000, 0f40400000;
	fma.rn.f32 	%f56, %f55, 0f40000000, 0f40400000;
	fma.rn.f32 	%f57, %f56, 0f40000000, 0f40400000;
	fma.rn.f32 	%f58, %f57, 0f40000000, 0f40400000;
	fma.rn.f32 	%f59, %f58, 0f40000000, 0f40400000;
	fma.rn.f32 	%f60, %f59, 0f40000000, 0f40400000;
	fma.rn.f32 	%f61, %f60, 0f40000000, 0f40400000;
	fma.rn.f32 	%f62, %f61, 0f40000000, 0f40400000;
	fma.rn.f32 	%f63, %f62, 0f40000000, 0f40400000;
	fma.rn.f32 	%f64, %f63, 0f40000000, 0f40400000;
	fma.rn.f32 	%f65, %f64, 0f40000000, 0f40400000;
	fma.rn.f32 	%f66, %f65, 0f40000000, 0f40400000;
	fma.rn.f32 	%f67, %f66, 0f40000000, 0f40400000;
	add.s32 	%r9, %r9, 64;
	setp.ne.s32 	%p2, %r9, 1000000;
	@%p2 bra 	$L__BB0_2;
	st.global.f32 	[%rd1], %f67;
$L__BB0_4:
	ret;

}


// ===== COMPILED SASS (sm_100) =====

	.target	sm_100

	.elftype	@"ET_EXEC"


//--------------------- .note.nv.tkinfo           --------------------------
	.section	.note.nv.tkinfo,"",@"SHT_NOTE"
	.sectionflags	@"SHF_NOTE_NV_TKINFO"
	.tkinfo
        /*0018*/ 	.word	0x00000002
        /*0030*/ 	.string	""
        /*0030*/ 	.string	"ptxas"
        /*0030*/ 	.string	"Cuda compilation tools, release 13.0, V13.0.88"
        /*0030*/ 	.string	"Build cuda_13.0.r13.0/compiler.36424714_0"
        /*0030*/ 	.string	"-arch sm_100 -m 64 "



//--------------------- .note.nv.cuinfo           --------------------------
	.section	.note.nv.cuinfo,"",@"SHT_NOTE"
	.sectionflags	@"SHF_NOTE_NV_CUINFO"
        /*0018*/ 	.short	0x0002
        /*001a*/ 	.short	0x0064
        /*001c*/ 	.short	0x0082
	.zero		2


//--------------------- .nv.info                  --------------------------
	.section	.nv.info,"",@"SHT_CUDA_INFO"
	.align	4


	//----- nvinfo : EIATTR_REGCOUNT
	.align		4
        /*0000*/ 	.byte	0x04, 0x2f
        /*0002*/ 	.short	(.L_1 - .L_0)
	.align		4
.L_0:
        /*0004*/ 	.word	index@(_Z12computeFLOPSPfi)
        /*0008*/ 	.word	0x00000008


	//----- nvinfo : EIATTR_FRAME_SIZE
	.align		4
.L_1:
        /*000c*/ 	.byte	0x04, 0x11
        /*000e*/ 	.short	(.L_3 - .L_2)
	.align		4
.L_2:
        /*0010*/ 	.word	index@(_Z12computeFLOPSPfi)
        /*0014*/ 	.word	0x00000000


	//----- nvinfo : EIATTR_MIN_STACK_SIZE
	.align		4
.L_3:
        /*0018*/ 	.byte	0x04, 0x12
        /*001a*/ 	.short	(.L_5 - .L_4)
	.align		4
.L_4:
        /*001c*/ 	.word	index@(_Z12computeFLOPSPfi)
        /*0020*/ 	.word	0x00000000
.L_5:


//--------------------- .nv.compat                --------------------------
	.section	.nv.compat,"",@"SHT_CUDA_COMPAT_INFO"
	.align	4
        /*0000*/ 	.byte	0x02, 0x09, 0x00, 0x00, 0x02, 0x02, 0x01, 0x00, 0x02, 0x05, 0x05, 0x00, 0x03, 0x07, 0x01, 0x01
        /*0010*/ 	.byte	0x02, 0x03, 0x00, 0x00, 0x02, 0x06, 0x01, 0x00, 0x04, 0x0b, 0x08, 0x00, 0x09, 0x00, 0x00, 0x00
        /*0020*/ 	.byte	0x00, 0x00, 0x00, 0x00


//--------------------- .nv.info._Z12computeFLOPSPfi --------------------------
	.section	.nv.info._Z12computeFLOPSPfi,"",@"SHT_CUDA_INFO"
	.sectionflags	@""
	.align	4


	//----- nvinfo : EIATTR_CUDA_API_VERSION
	.align		4
        /*0000*/ 	.byte	0x04, 0x37
        /*0002*/ 	.short	(.L_7 - .L_6)
.L_6:
        /*0004*/ 	.word	0x00000082


	//----- nvinfo : EIATTR_KPARAM_INFO
	.align		4
.L_7:
        /*0008*/ 	.byte	0x04, 0x17
        /*000a*/ 	.short	(.L_9 - .L_8)
.L_8:
        /*000c*/ 	.word	0x00000000
        /*0010*/ 	.short	0x0001
        /*0012*/ 	.short	0x0008
        /*0014*/ 	.byte	0x00, 0xf0, 0x11, 0x00


	//----- nvinfo : EIATTR_KPARAM_INFO
	.align		4
.L_9:
        /*0018*/ 	.byte	0x04, 0x17
        /*001a*/ 	.short	(.L_11 - .L_10)
.L_10:
        /*001c*/ 	.word	0x00000000
        /*0020*/ 	.short	0x0000
        /*0022*/ 	.short	0x0000
        /*0024*/ 	.byte	0x00, 0xf5, 0x21, 0x00


	//----- nvinfo : EIATTR_SPARSE_MMA_MASK
	.align		4
.L_11:
        /*0028*/ 	.byte	0x03, 0x50
        /*002a*/ 	.short	0x0000


	//----- nvinfo : EIATTR_MAXREG_COUNT
	.align		4
        /*002c*/ 	.byte	0x03, 0x1b
        /*002e*/ 	.short	0x00ff


	//----- nvinfo : EIATTR_MERCURY_ISA_VERSION
	.align		4
        /*0030*/ 	.byte	0x03, 0x5f
        /*0032*/ 	.short	0x0101


	//----- nvinfo : EIATTR_VRC_CTA_INIT_COUNT
	.align		4
        /*0034*/ 	.byte	0x02, 0x4a
	.zero		1
	.zero		1


	//----- nvinfo : EIATTR_EXIT_INSTR_OFFSETS
	.align		4
        /*0038*/ 	.byte	0x04, 0x1c
        /*003a*/ 	.short	(.L_13 - .L_12)


	//   ....[0]....
.L_12:
        /*003c*/ 	.word	0x00000070


	//   ....[1]....
        /*0040*/ 	.word	0x00000520


	//----- nvinfo : EIATTR_CBANK_PARAM_SIZE
	.align		4
.L_13:
        /*0044*/ 	.byte	0x03, 0x19
        /*0046*/ 	.short	0x000c


	//----- nvinfo : EIATTR_PARAM_CBANK
	.align		4
        /*0048*/ 	.byte	0x04, 0x0a
        /*004a*/ 	.short	(.L_15 - .L_14)
	.align		4
.L_14:
        /*004c*/ 	.word	index@(.nv.constant0._Z12computeFLOPSPfi)
        /*0050*/ 	.short	0x0380
        /*0052*/ 	.short	0x000c


	//----- nvinfo : EIATTR_SW_WAR
	.align		4
.L_15:
        /*0054*/ 	.byte	0x04, 0x36
        /*0056*/ 	.short	(.L_17 - .L_16)
.L_16:
        /*0058*/ 	.word	0x00000008
.L_17:


//--------------------- .nv.callgraph             --------------------------
	.section	.nv.callgraph,"",@"SHT_CUDA_CALLGRAPH"
	.align	4
	.sectionentsize	8
	.align		4
        /*0000*/ 	.word	0x00000000
	.align		4
        /*0004*/ 	.word	0xffffffff
	.align		4
        /*0008*/ 	.word	0x00000000
	.align		4
        /*000c*/ 	.word	0xfffffffe
	.align		4
        /*0010*/ 	.word	0x00000000
	.align		4
        /*0014*/ 	.word	0xfffffffd
	.align		4
        /*0018*/ 	.word	0x00000000
	.align		4
        /*001c*/ 	.word	0xfffffffc


//--------------------- .text._Z12computeFLOPSPfi --------------------------
	.section	.text._Z12computeFLOPSPfi,"ax",@progbits
	.align	128
        .global         _Z12computeFLOPSPfi
        .type           _Z12computeFLOPSPfi,@function
        .size           _Z12computeFLOPSPfi,(.L_x_2 - _Z12computeFLOPSPfi)
        .other          _Z12computeFLOPSPfi,@"STO_CUDA_ENTRY STV_DEFAULT"
_Z12computeFLOPSPfi:
.text._Z12computeFLOPSPfi:
[----:B------:R-:W-:Y:S01]  /*0000*/  LDC R1, c[0x0][0x37c] ;  /* 0x0000df00ff017b82 */ /* 0x000fe20000000800 */
[----:B------:R-:W0:Y:S07]  /*0010*/  S2R R0, SR_TID.X ;  /* 0x0000000000007919 */ /* 0x000e2e0000002100 */
[----:B------:R-:W0:Y:S01]  /*0020*/  S2UR UR4, SR_CTAID.X ;  /* 0x00000000000479c3 */ /* 0x000e220000002500 */
[----:B------:R-:W1:Y:S07]  /*0030*/  LDCU UR5, c[0x0][0x388] ;  /* 0x00007100ff0577ac */ /* 0x000e6e0008000800 */
[----:B------:R-:W0:Y:S02]  /*0040*/  LDC R5, c[0x0][0x360] ;  /* 0x0000d800ff057b82 */ /* 0x000e240000000800 */
[----:B0-----:R-:W-:-:S05]  /*0050*/  IMAD R5, R5, UR4, R0 ;  /* 0x0000000405057c24 */ /* 0x001fca000f8e0200 */
[----:B-1----:R-:W-:-:S13]  /*0060*/  ISETP.GE.AND P0, PT, R5, UR5, PT ;  /* 0x0000000505007c0c */ /* 0x002fda000bf06270 */
[----:B------:R-:W-:Y:S05]  /*0070*/  @P0 EXIT ;  /* 0x000000000000094d */ /* 0x000fea0003800000 */
[----:B------:R-:W0:Y:S01]  /*0080*/  LDC.64 R2, c[0x0][0x380] ;  /* 0x0000e000ff027b82 */ /* 0x000e220000000a00 */
[----:B------:R-:W1:Y:S01]  /*0090*/  LDCU.64 UR6, c[0x0][0x358] ;  /* 0x00006b00ff0677ac */ /* 0x000e620008000a00 */
[----:B0-----:R-:W-:-:S05]  /*00a0*/  IMAD.WIDE R2, R5, 0x4, R2 ;  /* 0x0000000405027825 */ /* 0x001fca00078e0202 */
[----:B-1----:R0:W5:Y:S01]  /*00b0*/  LDG.E R5, desc[UR6][R2.64] ;  /* 0x0000000602057981 */ /* 0x002162000c1e1900 */
[----:B------:R-:W-:-:S05]  /*00c0*/  UMOV UR4, URZ ;  /* 0x000000ff00047c82 */ /* 0x000fca0008000000 */
.L_x_0:
[----:B------:R-:W-:Y:S01]  /*00d0*/  HFMA2 R0, -RZ, RZ, 2, 0 ;  /* 0x40000000ff007431 */ /* 0x000fe200000001ff */
[----:B------:R-:W-:-:S04]  /*00e0*/  UIADD3 UR4, UPT, UPT, UR4, 0x40, URZ ;  /* 0x0000004004047890 */ /* 0x000fc8000fffe0ff */
[----:B------:R-:W-:Y:S01]  /*00f0*/  UISETP.NE.AND UP0, UPT, UR4, 0xf4240, UPT ;  /* 0x000f42400400788c */ /* 0x000fe2000bf05270 */
[----:B-----5:R-:W-:-:S04]  /*0100*/  FFMA R5, R5, R0, 3 ;  /* 0x4040000005057423 */ /* 0x020fc80000000000 */
[----:B------:R-:W-:-:S04]  /*0110*/  FFMA R5, R5, R0, 3 ;  /* 0x4040000005057423 */ /* 0x000fc80000000000 */
        /* <DEDUP_REMOVED lines=61> */
[----:B------:R-:W-:Y:S01]  /*04f0*/  FFMA R5, R5, R0, 3 ;  /* 0x4040000005057423 */ /* 0x000fe20000000000 */
[----:B------:R-:W-:Y:S06]  /*0500*/  BRA.U UP0, `(.L_x_0) ;  /* 0xfffffff900f07547 */ /* 0x000fec000b83ffff */
[----:B------:R-:W-:Y:S01]  /*0510*/  STG.E desc[UR6][R2.64], R5 ;  /* 0x0000000502007986 */ /* 0x000fe2000c101906 */
[----:B------:R-:W-:Y:S05]  /*0520*/  EXIT ;  /* 0x000000000000794d */ /* 0x000fea0003800000 */
.L_x_1:
[----:B------:R-:W-:-:S00]  /*0530*/  BRA `(.L_x_1) ;  /* 0xfffffffc00fc7947 */ /* 0x000fc0000383ffff */
[----:B------:R-:W-:-:S00]  /*0540*/  NOP ;  /* 0x0000000000007918 */ /* 0x000fc00000000000 */
        /* <DEDUP_REMOVED lines=11> */
.L_x_2:


//--------------------- .nv.shared.reserved.0     --------------------------
	.section	.nv.shared.reserved.0,"aw",@nobits
	.weak		__nv_reservedSMEM_offset_0_alias
	.size		__nv_reservedSMEM_offset_0_alias, 0, 64
	.other		__nv_reservedSMEM_offset_0_alias,@"STO_CUDA_RESERVED_SHARED STV_DEFAULT"
__nv_reservedSMEM_offset_0_alias:
	.zero		0
	.zero		64


//--------------------- .nv.constant0._Z12computeFLOPSPfi --------------------------
	.section	.nv.constant0._Z12computeFLOPSPfi,"a",@progbits
	.sectionflags	@""
	.align	4
.nv.constant0._Z12computeFLOPSPfi:
	.zero		908


//--------------------- SYMBOLS --------------------------

	.type		.nv.reservedSmem.offset0,@object
	.size		.nv.reservedSmem.offset0,0x4
